//
// Generated by NVIDIA NVVM Compiler
//
// Compiler Build ID: CL-36424714
// Cuda compilation tools, release 13.0, V13.0.88
// Based on NVVM 20.0.0
//

.version 9.0
.target sm_100
.address_size 64

	// .globl	_Z10hello_cudav
.extern .func  (.param .b32 func_retval0) vprintf
(
	.param .b64 vprintf_param_0,
	.param .b64 vprintf_param_1
)
;
.global .align 1 .b8 $str[16] = {104, 101, 108, 108, 111, 32, 102, 114, 111, 109, 32, 71, 80, 85, 10};

.visible .entry _Z10hello_cudav()
{
	.reg .b32 	%r<3>;
	.reg .b64 	%rd<3>;

	mov.u64 	%rd1, $str;
	cvta.global.u64 	%rd2, %rd1;
	{ // callseq 0, 0
	.param .b64 param0;
	st.param.b64 	[param0], %rd2;
	.param .b64 param1;
	st.param.b64 	[param1], 0;
	.param .b32 retval0;
	call.uni (retval0), 
	vprintf, 
	(
	param0, 
	param1
	);
	ld.param.b32 	%r1, [retval0];
	} // callseq 0
	ret;

}


// ===== COMPILED SASS (sm_100) =====

	.target	sm_100

	.elftype	@"ET_EXEC"


//--------------------- .note.nv.tkinfo           --------------------------
	.section	.note.nv.tkinfo,"",@"SHT_NOTE"
	.sectionflags	@"SHF_NOTE_NV_TKINFO"
	.tkinfo
        /*0018*/ 	.word	0x00000002
        /*0030*/ 	.string	""
        /*0030*/ 	.string	"ptxas"
        /*0030*/ 	.string	"Cuda compilation tools, release 13.0, V13.0.88"
        /*0030*/ 	.string	"Build cuda_13.0.r13.0/compiler.36424714_0"
        /*0030*/ 	.string	"-arch sm_100 -m 64 "



//--------------------- .note.nv.cuinfo           --------------------------
	.section	.note.nv.cuinfo,"",@"SHT_NOTE"
	.sectionflags	@"SHF_NOTE_NV_CUINFO"
        /*0018*/ 	.short	0x0002
        /*001a*/ 	.short	0x0064
        /*001c*/ 	.short	0x0082
	.zero		2


//--------------------- .nv.info                  --------------------------
	.section	.nv.info,"",@"SHT_CUDA_INFO"
	.align	4


	//----- nvinfo : EIATTR_REGCOUNT
	.align		4
        /*0000*/ 	.byte	0x04, 0x2f
        /*0002*/ 	.short	(.L_2 - .L_1)
	.align		4
.L_1:
        /*0004*/ 	.word	index@(_Z10hello_cudav)
        /*0008*/ 	.word	0x00000018


	//----- nvinfo : EIATTR_FRAME_SIZE
	.align		4
.L_2:
        /*000c*/ 	.byte	0x04, 0x11
        /*000e*/ 	.short	(.L_4 - .L_3)
	.align		4
.L_3:
        /*0010*/ 	.word	index@(_Z10hello_cudav)
        /*0014*/ 	.word	0x00000000


	//----- nvinfo : EIATTR_MIN_STACK_SIZE
	.align		4
.L_4:
        /*0018*/ 	.byte	0x04, 0x12
        /*001a*/ 	.short	(.L_6 - .L_5)
	.align		4
.L_5:
        /*001c*/ 	.word	index@(_Z10hello_cudav)
        /*0020*/ 	.word	0x00000000
.L_6:


//--------------------- .nv.compat                --------------------------
	.section	.nv.compat,"",@"SHT_CUDA_COMPAT_INFO"
	.align	4
        /*0000*/ 	.byte	0x02, 0x09, 0x00, 0x00, 0x02, 0x02, 0x01, 0x00, 0x02, 0x05, 0x05, 0x00, 0x03, 0x07, 0x01, 0x01
        /*0010*/ 	.byte	0x02, 0x03, 0x00, 0x00, 0x02, 0x06, 0x01, 0x00, 0x04, 0x0b, 0x08, 0x00, 0x09, 0x00, 0x00, 0x00
        /*0020*/ 	.byte	0x00, 0x00, 0x00, 0x00


//--------------------- .nv.info._Z10hello_cudav  --------------------------
	.section	.nv.info._Z10hello_cudav,"",@"SHT_CUDA_INFO"
	.sectionflags	@""
	.align	4


	//----- nvinfo : EIATTR_CUDA_API_VERSION
	.align		4
        /*0000*/ 	.byte	0x04, 0x37
        /*0002*/ 	.short	(.L_8 - .L_7)
.L_7:
        /*0004*/ 	.word	0x00000082


	//----- nvinfo : EIATTR_SPARSE_MMA_MASK
	.align		4
.L_8:
        /*0008*/ 	.byte	0x03, 0x50
        /*000a*/ 	.short	0x0000


	//----- nvinfo : EIATTR_MAXREG_COUNT
	.align		4
        /*000c*/ 	.byte	0x03, 0x1b
        /*000e*/ 	.short	0x00ff


	//----- nvinfo : EIATTR_EXTERNS
	.align		4
        /*0010*/ 	.byte	0x04, 0x0f
        /*0012*/ 	.short	(.L_10 - .L_9)


	//   ....[0]....
	.align		4
.L_9:
        /*0014*/ 	.word	index@(vprintf)


	//----- nvinfo : EIATTR_MERCURY_ISA_VERSION
	.align		4
.L_10:
        /*0018*/ 	.byte	0x03, 0x5f
        /*001a*/ 	.short	0x0101


	//----- nvinfo : EIATTR_VRC_CTA_INIT_COUNT
	.align		4
        /*001c*/ 	.byte	0x02, 0x4a
	.zero		1
	.zero		1


	//----- nvinfo : EIATTR_SYSCALL_OFFSETS
	.align		4
        /*0020*/ 	.byte	0x04, 0x46
        /*0022*/ 	.short	(.L_12 - .L_11)


	//   ....[0]....
.L_11:
        /*0024*/ 	.word	0x00000080


	//----- nvinfo : EIATTR_EXIT_INSTR_OFFSETS
	.align		4
.L_12:
        /*0028*/ 	.byte	0x04, 0x1c
        /*002a*/ 	.short	(.L_14 - .L_13)


	//   ....[0]....
.L_13:
        /*002c*/ 	.word	0x00000090


	//----- nvinfo : EIATTR_SW_WAR
	.align		4
.L_14:
        /*0030*/ 	.byte	0x04, 0x36
        /*0032*/ 	.short	(.L_16 - .L_15)
.L_15:
        /*0034*/ 	.word	0x00000008
.L_16:


//--------------------- .nv.callgraph             --------------------------
	.section	.nv.callgraph,"",@"SHT_CUDA_CALLGRAPH"
	.align	4
	.sectionentsize	8
	.align		4
        /*0000*/ 	.word	0x00000000
	.align		4
        /*0004*/ 	.word	0xffffffff
	.align		4
        /*0008*/ 	.word	index@(_Z10hello_cudav)
	.align		4
        /*000c*/ 	.word	index@(vprintf)
	.align		4
        /*0010*/ 	.word	0x00000000
	.align		4
        /*0014*/ 	.word	0xfffffffe
	.align		4
        /*0018*/ 	.word	0x00000000
	.align		4
        /*001c*/ 	.word	0xfffffffd
	.align		4
        /*0020*/ 	.word	0x00000000
	.align		4
        /*0024*/ 	.word	0xfffffffc


//--------------------- .nv.constant4             --------------------------
	.section	.nv.constant4,"a",@progbits
	.align	8
	.align		8
.nv.constant4:
        /*0000*/ 	.dword	vprintf
	.align		8
        /*0008*/ 	.dword	$str


//--------------------- .text._Z10hello_cudav     --------------------------
	.section	.text._Z10hello_cudav,"ax",@progbits
	.align	128
        .global         _Z10hello_cudav
        .type           _Z10hello_cudav,@function
        .size           _Z10hello_cudav,(.L_x_2 - _Z10hello_cudav)
        .other          _Z10hello_cudav,@"STO_CUDA_ENTRY STV_DEFAULT"
_Z10hello_cudav:
.text._Z10hello_cudav:
[----:B------:R-:W0:Y:S01]  /*0000*/  LDC R1, c[0x0][0x37c] ;  /* 0x0000df00ff017b82 */ /* 0x000e220000000800 */
[----:B------:R-:W-:Y:S01]  /*0010*/  MOV R0, 0x0 ;  /* 0x0000000000007802 */ /* 0x000fe20000000f00 */
[----:B------:R-:W1:Y:S01]  /*0020*/  LDCU.64 UR4, c[0x4][0x8] ;  /* 0x01000100ff0477ac */ /* 0x000e620008000a00 */
[----:B------:R-:W-:-:S05]  /*0030*/  CS2R R6, SRZ ;  /* 0x0000000000067805 */ /* 0x000fca000001ff00 */
[----:B------:R2:W3:Y:S01]  /*0040*/  LDC.64 R2, c[0x4][R0] ;  /* 0x0100000000027b82 */ /* 0x0004e20000000a00 */
[----:B-1----:R-:W-:Y:S02]  /*0050*/  IMAD.U32 R4, RZ, RZ, UR4 ;  /* 0x00000004ff047e24 */ /* 0x002fe4000f8e00ff */
[----:B--2---:R-:W-:-:S07]  /*0060*/  IMAD.U32 R5, RZ, RZ, UR5 ;  /* 0x00000005ff057e24 */ /* 0x004fce000f8e00ff */
[----:B------:R-:W-:-:S07]  /*0070*/  LEPC R20, `(.L_x_0) ;  /* 0x000000001014794e */ /* 0x000fce0000000000 */
[----:B0--3--:R-:W-:Y:S05]  /*0080*/  CALL.ABS.NOINC R2 ;  /* 0x0000000002007343 */ /* 0x009fea0003c00000 */
.L_x_0:
[----:B------:R-:W-:Y:S05]  /*0090*/  EXIT ;  /* 0x000000000000794d */ /* 0x000fea0003800000 */
.L_x_1:
[----:B------:R-:W-:-:S00]  /*00a0*/  BRA `(.L_x_1) ;  /* 0xfffffffc00fc7947 */ /* 0x000fc0000383ffff */
[----:B------:R-:W-:-:S00]  /*00b0*/  NOP ;  /* 0x0000000000007918 */ /* 0x000fc00000000000 */
        /* <DEDUP_REMOVED lines=12> */
.L_x_2:


//--------------------- .nv.global.init           --------------------------
	.section	.nv.global.init,"aw",@progbits
.nv.global.init:
	.type		$str,@object
	.size		$str,(.L_0 - $str)
$str:
        /*0000*/ 	.byte	0x68, 0x65, 0x6c, 0x6c, 0x6f, 0x20, 0x66, 0x72, 0x6f, 0x6d, 0x20, 0x47, 0x50, 0x55, 0x0a, 0x00
.L_0:


//--------------------- .nv.shared.reserved.0     --------------------------
	.section	.nv.shared.reserved.0,"aw",@nobits
	.weak		__nv_reservedSMEM_offset_0_alias
	.size		__nv_reservedSMEM_offset_0_alias, 0, 64
	.other		__nv_reservedSMEM_offset_0_alias,@"STO_CUDA_RESERVED_SHARED STV_DEFAULT"
__nv_reservedSMEM_offset_0_alias:
	.zero		0
	.zero		64


//--------------------- .nv.constant0._Z10hello_cudav --------------------------
	.section	.nv.constant0._Z10hello_cudav,"a",@progbits
	.sectionflags	@""
	.align	4
.nv.constant0._Z10hello_cudav:
	.zero		896


//--------------------- SYMBOLS --------------------------

	.type		.nv.reservedSmem.offset0,@object
	.size		.nv.reservedSmem.offset0,0x4
	.type		vprintf,@function
